//
// Generated by NVIDIA NVVM Compiler
//
// Compiler Build ID: CL-36424714
// Cuda compilation tools, release 13.0, V13.0.88
// Based on NVVM 20.0.0
//

.version 9.0
.target sm_100
.address_size 64

	// .globl	_Z20scale_uniform_kernelPfiff

.visible .entry _Z20scale_uniform_kernelPfiff(
	.param .u64 .ptr .align 1 _Z20scale_uniform_kernelPfiff_param_0,
	.param .u32 _Z20scale_uniform_kernelPfiff_param_1,
	.param .f32 _Z20scale_uniform_kernelPfiff_param_2,
	.param .f32 _Z20scale_uniform_kernelPfiff_param_3
)
{
	.reg .pred 	%p<2>;
	.reg .b32 	%r<6>;
	.reg .b32 	%f<6>;
	.reg .b64 	%rd<5>;

	ld.param.u64 	%rd1, [_Z20scale_uniform_kernelPfiff_param_0];
	ld.param.u32 	%r2, [_Z20scale_uniform_kernelPfiff_param_1];
	ld.param.f32 	%f1, [_Z20scale_uniform_kernelPfiff_param_2];
	ld.param.f32 	%f2, [_Z20scale_uniform_kernelPfiff_param_3];
	mov.u32 	%r3, %ctaid.x;
	mov.u32 	%r4, %ntid.x;
	mov.u32 	%r5, %tid.x;
	mad.lo.s32 	%r1, %r3, %r4, %r5;
	setp.ge.s32 	%p1, %r1, %r2;
	@%p1 bra 	$L__BB0_2;
	cvta.to.global.u64 	%rd2, %rd1;
	mul.wide.s32 	%rd3, %r1, 4;
	add.s64 	%rd4, %rd2, %rd3;
	ld.global.f32 	%f3, [%rd4];
	sub.f32 	%f4, %f2, %f1;
	fma.rn.f32 	%f5, %f4, %f3, %f1;
	st.global.f32 	[%rd4], %f5;
$L__BB0_2:
	ret;

}


// ===== COMPILED SASS (sm_100) =====

	.target	sm_100

	.elftype	@"ET_EXEC"


//--------------------- .note.nv.tkinfo           --------------------------
	.section	.note.nv.tkinfo,"",@"SHT_NOTE"
	.sectionflags	@"SHF_NOTE_NV_TKINFO"
	.tkinfo
        /*0018*/ 	.word	0x00000002
        /*0030*/ 	.string	""
        /*0030*/ 	.string	"ptxas"
        /*0030*/ 	.string	"Cuda compilation tools, release 13.0, V13.0.88"
        /*0030*/ 	.string	"Build cuda_13.0.r13.0/compiler.36424714_0"
        /*0030*/ 	.string	"-arch sm_100 -m 64 "



//--------------------- .note.nv.cuinfo           --------------------------
	.section	.note.nv.cuinfo,"",@"SHT_NOTE"
	.sectionflags	@"SHF_NOTE_NV_CUINFO"
        /*0018*/ 	.short	0x0002
        /*001a*/ 	.short	0x0064
        /*001c*/ 	.short	0x0082
	.zero		2


//--------------------- .nv.info                  --------------------------
	.section	.nv.info,"",@"SHT_CUDA_INFO"
	.align	4


	//----- nvinfo : EIATTR_REGCOUNT
	.align		4
        /*0000*/ 	.byte	0x04, 0x2f
        /*0002*/ 	.short	(.L_1 - .L_0)
	.align		4
.L_0:
        /*0004*/ 	.word	index@(_Z20scale_uniform_kernelPfiff)
        /*0008*/ 	.word	0x0000000a


	//----- nvinfo : EIATTR_FRAME_SIZE
	.align		4
.L_1:
        /*000c*/ 	.byte	0x04, 0x11
        /*000e*/ 	.short	(.L_3 - .L_2)
	.align		4
.L_2:
        /*0010*/ 	.word	index@(_Z20scale_uniform_kernelPfiff)
        /*0014*/ 	.word	0x00000000


	//----- nvinfo : EIATTR_MIN_STACK_SIZE
	.align		4
.L_3:
        /*0018*/ 	.byte	0x04, 0x12
        /*001a*/ 	.short	(.L_5 - .L_4)
	.align		4
.L_4:
        /*001c*/ 	.word	index@(_Z20scale_uniform_kernelPfiff)
        /*0020*/ 	.word	0x00000000
.L_5:


//--------------------- .nv.compat                --------------------------
	.section	.nv.compat,"",@"SHT_CUDA_COMPAT_INFO"
	.align	4
        /*0000*/ 	.byte	0x02, 0x09, 0x00, 0x00, 0x02, 0x02, 0x01, 0x00, 0x02, 0x05, 0x05, 0x00, 0x03, 0x07, 0x01, 0x01
        /*0010*/ 	.byte	0x02, 0x03, 0x00, 0x00, 0x02, 0x06, 0x01, 0x00, 0x04, 0x0b, 0x08, 0x00, 0x09, 0x00, 0x00, 0x00
        /*0020*/ 	.byte	0x00, 0x00, 0x00, 0x00


//--------------------- .nv.info._Z20scale_uniform_kernelPfiff --------------------------
	.section	.nv.info._Z20scale_uniform_kernelPfiff,"",@"SHT_CUDA_INFO"
	.sectionflags	@""
	.align	4


	//----- nvinfo : EIATTR_CUDA_API_VERSION
	.align		4
        /*0000*/ 	.byte	0x04, 0x37
        /*0002*/ 	.short	(.L_7 - .L_6)
.L_6:
        /*0004*/ 	.word	0x00000082


	//----- nvinfo : EIATTR_KPARAM_INFO
	.align		4
.L_7:
        /*0008*/ 	.byte	0x04, 0x17
        /*000a*/ 	.short	(.L_9 - .L_8)
.L_8:
        /*000c*/ 	.word	0x00000000
        /*0010*/ 	.short	0x0003
        /*0012*/ 	.short	0x0010
        /*0014*/ 	.byte	0x00, 0xf0, 0x11, 0x00


	//----- nvinfo : EIATTR_KPARAM_INFO
	.align		4
.L_9:
        /*0018*/ 	.byte	0x04, 0x17
        /*001a*/ 	.short	(.L_11 - .L_10)
.L_10:
        /*001c*/ 	.word	0x00000000
        /*0020*/ 	.short	0x0002
        /*0022*/ 	.short	0x000c
        /*0024*/ 	.byte	0x00, 0xf0, 0x11, 0x00


	//----- nvinfo : EIATTR_KPARAM_INFO
	.align		4
.L_11:
        /*0028*/ 	.byte	0x04, 0x17
        /*002a*/ 	.short	(.L_13 - .L_12)
.L_12:
        /*002c*/ 	.word	0x00000000
        /*0030*/ 	.short	0x0001
        /*0032*/ 	.short	0x0008
        /*0034*/ 	.byte	0x00, 0xf0, 0x11, 0x00


	//----- nvinfo : EIATTR_KPARAM_INFO
	.align		4
.L_13:
        /*0038*/ 	.byte	0x04, 0x17
        /*003a*/ 	.short	(.L_15 - .L_14)
.L_14:
        /*003c*/ 	.word	0x00000000
        /*0040*/ 	.short	0x0000
        /*0042*/ 	.short	0x0000
        /*0044*/ 	.byte	0x00, 0xf5, 0x21, 0x00


	//----- nvinfo : EIATTR_SPARSE_MMA_MASK
	.align		4
.L_15:
        /*0048*/ 	.byte	0x03, 0x50
        /*004a*/ 	.short	0x0000


	//----- nvinfo : EIATTR_MAXREG_COUNT
	.align		4
        /*004c*/ 	.byte	0x03, 0x1b
        /*004e*/ 	.short	0x00ff


	//----- nvinfo : EIATTR_MERCURY_ISA_VERSION
	.align		4
        /*0050*/ 	.byte	0x03, 0x5f
        /*0052*/ 	.short	0x0101


	//----- nvinfo : EIATTR_VRC_CTA_INIT_COUNT
	.align		4
        /*0054*/ 	.byte	0x02, 0x4a
	.zero		1
	.zero		1


	//----- nvinfo : EIATTR_EXIT_INSTR_OFFSETS
	.align		4
        /*0058*/ 	.byte	0x04, 0x1c
        /*005a*/ 	.short	(.L_17 - .L_16)


	//   ....[0]....
.L_16:
        /*005c*/ 	.word	0x00000070


	//   ....[1]....
        /*0060*/ 	.word	0x00000110


	//----- nvinfo : EIATTR_CBANK_PARAM_SIZE
	.align		4
.L_17:
        /*0064*/ 	.byte	0x03, 0x19
        /*0066*/ 	.short	0x0014


	//----- nvinfo : EIATTR_PARAM_CBANK
	.align		4
        /*0068*/ 	.byte	0x04, 0x0a
        /*006a*/ 	.short	(.L_19 - .L_18)
	.align		4
.L_18:
        /*006c*/ 	.word	index@(.nv.constant0._Z20scale_uniform_kernelPfiff)
        /*0070*/ 	.short	0x0380
        /*0072*/ 	.short	0x0014


	//----- nvinfo : EIATTR_SW_WAR
	.align		4
.L_19:
        /*0074*/ 	.byte	0x04, 0x36
        /*0076*/ 	.short	(.L_21 - .L_20)
.L_20:
        /*0078*/ 	.word	0x00000008
.L_21:


//--------------------- .nv.callgraph             --------------------------
	.section	.nv.callgraph,"",@"SHT_CUDA_CALLGRAPH"
	.align	4
	.sectionentsize	8
	.align		4
        /*0000*/ 	.word	0x00000000
	.align		4
        /*0004*/ 	.word	0xffffffff
	.align		4
        /*0008*/ 	.word	0x00000000
	.align		4
        /*000c*/ 	.word	0xfffffffe
	.align		4
        /*0010*/ 	.word	0x00000000
	.align		4
        /*0014*/ 	.word	0xfffffffd
	.align		4
        /*0018*/ 	.word	0x00000000
	.align		4
        /*001c*/ 	.word	0xfffffffc


//--------------------- .text._Z20scale_uniform_kernelPfiff --------------------------
	.section	.text._Z20scale_uniform_kernelPfiff,"ax",@progbits
	.align	128
        .global         _Z20scale_uniform_kernelPfiff
        .type           _Z20scale_uniform_kernelPfiff,@function
        .size           _Z20scale_uniform_kernelPfiff,(.L_x_1 - _Z20scale_uniform_kernelPfiff)
        .other          _Z20scale_uniform_kernelPfiff,@"STO_CUDA_ENTRY STV_DEFAULT"
_Z20scale_uniform_kernelPfiff:
.text._Z20scale_uniform_kernelPfiff:
[----:B------:R-:W-:Y:S01]  /*0000*/  LDC R1, c[0x0][0x37c] ;  /* 0x0000df00ff017b82 */ /* 0x000fe20000000800 */
[----:B------:R-:W0:Y:S07]  /*0010*/  S2R R0, SR_TID.X ;  /* 0x0000000000007919 */ /* 0x000e2e0000002100 */
[----:B------:R-:W0:Y:S01]  /*0020*/  S2UR UR4, SR_CTAID.X ;  /* 0x00000000000479c3 */ /* 0x000e220000002500 */
[----:B------:R-:W1:Y:S07]  /*0030*/  LDCU UR5, c[0x0][0x388] ;  /* 0x00007100ff0577ac */ /* 0x000e6e0008000800 */
[----:B------:R-:W0:Y:S02]  /*0040*/  LDC R5, c[0x0][0x360] ;  /* 0x0000d800ff057b82 */ /* 0x000e240000000800 */
[----:B0-----:R-:W-:-:S05]  /*0050*/  IMAD R5, R5, UR4, R0 ;  /* 0x0000000405057c24 */ /* 0x001fca000f8e0200 */
[----:B-1----:R-:W-:-:S13]  /*0060*/  ISETP.GE.AND P0, PT, R5, UR5, PT ;  /* 0x0000000505007c0c */ /* 0x002fda000bf06270 */
[----:B------:R-:W-:Y:S05]  /*0070*/  @P0 EXIT ;  /* 0x000000000000094d */ /* 0x000fea0003800000 */
[----:B------:R-:W0:Y:S01]  /*0080*/  LDC.64 R2, c[0x0][0x380] ;  /* 0x0000e000ff027b82 */ /* 0x000e220000000a00 */
[----:B------:R-:W1:Y:S01]  /*0090*/  LDCU.64 UR4, c[0x0][0x358] ;  /* 0x00006b00ff0477ac */ /* 0x000e620008000a00 */
[----:B------:R-:W2:Y:S06]  /*00a0*/  LDCU UR6, c[0x0][0x390] ;  /* 0x00007200ff0677ac */ /* 0x000eac0008000800 */
[----:B------:R-:W2:Y:S01]  /*00b0*/  LDC R7, c[0x0][0x38c] ;  /* 0x0000e300ff077b82 */ /* 0x000ea20000000800 */
[----:B0-----:R-:W-:-:S05]  /*00c0*/  IMAD.WIDE R2, R5, 0x4, R2 ;  /* 0x0000000405027825 */ /* 0x001fca00078e0202 */
[----:B-1----:R-:W3:Y:S01]  /*00d0*/  LDG.E R0, desc[UR4][R2.64] ;  /* 0x0000000402007981 */ /* 0x002ee2000c1e1900 */
[----:B--2---:R-:W-:-:S04]  /*00e0*/  FADD R5, -R7, UR6 ;  /* 0x0000000607057e21 */ /* 0x004fc80008000100 */
[----:B---3--:R-:W-:-:S05]  /*00f0*/  FFMA R5, R0, R5, R7 ;  /* 0x0000000500057223 */ /* 0x008fca0000000007 */
[----:B------:R-:W-:Y:S01]  /*0100*/  STG.E desc[UR4][R2.64], R5 ;  /* 0x0000000502007986 */ /* 0x000fe2000c101904 */
[----:B------:R-:W-:Y:S05]  /*0110*/  EXIT ;  /* 0x000000000000794d */ /* 0x000fea0003800000 */
.L_x_0:
[----:B------:R-:W-:-:S00]  /*0120*/  BRA `(.L_x_0) ;  /* 0xfffffffc00fc7947 */ /* 0x000fc0000383ffff */
[----:B------:R-:W-:-:S00]  /*0130*/  NOP ;  /* 0x0000000000007918 */ /* 0x000fc00000000000 */
        /* <DEDUP_REMOVED lines=12> */
.L_x_1:


//--------------------- .nv.shared.reserved.0     --------------------------
	.section	.nv.shared.reserved.0,"aw",@nobits
	.weak		__nv_reservedSMEM_offset_0_alias
	.size		__nv_reservedSMEM_offset_0_alias, 0, 64
	.other		__nv_reservedSMEM_offset_0_alias,@"STO_CUDA_RESERVED_SHARED STV_DEFAULT"
__nv_reservedSMEM_offset_0_alias:
	.zero		0
	.zero		64


//--------------------- .nv.constant0._Z20scale_uniform_kernelPfiff --------------------------
	.section	.nv.constant0._Z20scale_uniform_kernelPfiff,"a",@progbits
	.sectionflags	@""
	.align	4
.nv.constant0._Z20scale_uniform_kernelPfiff:
	.zero		916


//--------------------- SYMBOLS --------------------------

	.type		.nv.reservedSmem.offset0,@object
	.size		.nv.reservedSmem.offset0,0x4
